//
// Generated by NVIDIA NVVM Compiler
//
// Compiler Build ID: CL-36424714
// Cuda compilation tools, release 13.0, V13.0.88
// Based on NVVM 20.0.0
//

.version 9.0
.target sm_100
.address_size 64

	// .globl	_Z8sum_cudaPdS_i
// _ZZ8sum_cudaPdS_iE1o has been demoted

.visible .entry _Z8sum_cudaPdS_i(
	.param .u64 .ptr .align 1 _Z8sum_cudaPdS_i_param_0,
	.param .u64 .ptr .align 1 _Z8sum_cudaPdS_i_param_1,
	.param .u32 _Z8sum_cudaPdS_i_param_2
)
{
	.reg .pred 	%p<8>;
	.reg .b32 	%r<15>;
	.reg .b64 	%rd<9>;
	.reg .b64 	%fd<6>;
	// demoted variable
	.shared .align 8 .b8 _ZZ8sum_cudaPdS_iE1o[8192];
	ld.param.u64 	%rd1, [_Z8sum_cudaPdS_i_param_0];
	ld.param.u64 	%rd2, [_Z8sum_cudaPdS_i_param_1];
	ld.param.u32 	%r8, [_Z8sum_cudaPdS_i_param_2];
	mov.u32 	%r1, %tid.x;
	mov.u32 	%r2, %ctaid.x;
	mov.u32 	%r14, %ntid.x;
	mad.lo.s32 	%r4, %r2, %r14, %r1;
	setp.ge.s32 	%p1, %r4, %r8;
	shl.b32 	%r9, %r1, 3;
	mov.u32 	%r10, _ZZ8sum_cudaPdS_iE1o;
	add.s32 	%r5, %r10, %r9;
	@%p1 bra 	$L__BB0_2;
	cvta.to.global.u64 	%rd3, %rd1;
	mul.wide.s32 	%rd4, %r4, 8;
	add.s64 	%rd5, %rd3, %rd4;
	ld.global.f64 	%fd1, [%rd5];
	st.shared.f64 	[%r5], %fd1;
$L__BB0_2:
	bar.sync 	0;
	setp.lt.u32 	%p2, %r14, 2;
	@%p2 bra 	$L__BB0_6;
$L__BB0_3:
	shr.u32 	%r7, %r14, 1;
	setp.ge.u32 	%p3, %r1, %r7;
	add.s32 	%r11, %r7, %r4;
	setp.ge.s32 	%p4, %r11, %r8;
	or.pred  	%p5, %p3, %p4;
	@%p5 bra 	$L__BB0_5;
	shl.b32 	%r12, %r7, 3;
	add.s32 	%r13, %r5, %r12;
	ld.shared.f64 	%fd2, [%r13];
	ld.shared.f64 	%fd3, [%r5];
	add.f64 	%fd4, %fd2, %fd3;
	st.shared.f64 	[%r5], %fd4;
$L__BB0_5:
	bar.sync 	0;
	setp.gt.u32 	%p6, %r14, 3;
	mov.u32 	%r14, %r7;
	@%p6 bra 	$L__BB0_3;
$L__BB0_6:
	setp.ne.s32 	%p7, %r1, 0;
	@%p7 bra 	$L__BB0_8;
	ld.shared.f64 	%fd5, [_ZZ8sum_cudaPdS_iE1o];
	cvta.to.global.u64 	%rd6, %rd2;
	mul.wide.u32 	%rd7, %r2, 8;
	add.s64 	%rd8, %rd6, %rd7;
	st.global.f64 	[%rd8], %fd5;
$L__BB0_8:
	ret;

}


// ===== COMPILED SASS (sm_100) =====

	.target	sm_100

	.elftype	@"ET_EXEC"


//--------------------- .note.nv.tkinfo           --------------------------
	.section	.note.nv.tkinfo,"",@"SHT_NOTE"
	.sectionflags	@"SHF_NOTE_NV_TKINFO"
	.tkinfo
        /*0018*/ 	.word	0x00000002
        /*0030*/ 	.string	""
        /*0030*/ 	.string	"ptxas"
        /*0030*/ 	.string	"Cuda compilation tools, release 13.0, V13.0.88"
        /*0030*/ 	.string	"Build cuda_13.0.r13.0/compiler.36424714_0"
        /*0030*/ 	.string	"-arch sm_100 -m 64 "



//--------------------- .note.nv.cuinfo           --------------------------
	.section	.note.nv.cuinfo,"",@"SHT_NOTE"
	.sectionflags	@"SHF_NOTE_NV_CUINFO"
        /*0018*/ 	.short	0x0002
        /*001a*/ 	.short	0x0064
        /*001c*/ 	.short	0x0082
	.zero		2


//--------------------- .nv.info                  --------------------------
	.section	.nv.info,"",@"SHT_CUDA_INFO"
	.align	4


	//----- nvinfo : EIATTR_REGCOUNT
	.align		4
        /*0000*/ 	.byte	0x04, 0x2f
        /*0002*/ 	.short	(.L_1 - .L_0)
	.align		4
.L_0:
        /*0004*/ 	.word	index@(_Z8sum_cudaPdS_i)
        /*0008*/ 	.word	0x0000000e


	//----- nvinfo : EIATTR_FRAME_SIZE
	.align		4
.L_1:
        /*000c*/ 	.byte	0x04, 0x11
        /*000e*/ 	.short	(.L_3 - .L_2)
	.align		4
.L_2:
        /*0010*/ 	.word	index@(_Z8sum_cudaPdS_i)
        /*0014*/ 	.word	0x00000000


	//----- nvinfo : EIATTR_MIN_STACK_SIZE
	.align		4
.L_3:
        /*0018*/ 	.byte	0x04, 0x12
        /*001a*/ 	.short	(.L_5 - .L_4)
	.align		4
.L_4:
        /*001c*/ 	.word	index@(_Z8sum_cudaPdS_i)
        /*0020*/ 	.word	0x00000000
.L_5:


//--------------------- .nv.compat                --------------------------
	.section	.nv.compat,"",@"SHT_CUDA_COMPAT_INFO"
	.align	4
        /*0000*/ 	.byte	0x02, 0x09, 0x00, 0x00, 0x02, 0x02, 0x01, 0x00, 0x02, 0x05, 0x05, 0x00, 0x03, 0x07, 0x01, 0x01
        /*0010*/ 	.byte	0x02, 0x03, 0x00, 0x00, 0x02, 0x06, 0x01, 0x00, 0x04, 0x0b, 0x08, 0x00, 0x01, 0x00, 0x00, 0x00
        /*0020*/ 	.byte	0x00, 0x00, 0x00, 0x00


//--------------------- .nv.info._Z8sum_cudaPdS_i --------------------------
	.section	.nv.info._Z8sum_cudaPdS_i,"",@"SHT_CUDA_INFO"
	.sectionflags	@""
	.align	4


	//----- nvinfo : EIATTR_CUDA_API_VERSION
	.align		4
        /*0000*/ 	.byte	0x04, 0x37
        /*0002*/ 	.short	(.L_7 - .L_6)
.L_6:
        /*0004*/ 	.word	0x00000082


	//----- nvinfo : EIATTR_KPARAM_INFO
	.align		4
.L_7:
        /*0008*/ 	.byte	0x04, 0x17
        /*000a*/ 	.short	(.L_9 - .L_8)
.L_8:
        /*000c*/ 	.word	0x00000000
        /*0010*/ 	.short	0x0002
        /*0012*/ 	.short	0x0010
        /*0014*/ 	.byte	0x00, 0xf0, 0x11, 0x00


	//----- nvinfo : EIATTR_KPARAM_INFO
	.align		4
.L_9:
        /*0018*/ 	.byte	0x04, 0x17
        /*001a*/ 	.short	(.L_11 - .L_10)
.L_10:
        /*001c*/ 	.word	0x00000000
        /*0020*/ 	.short	0x0001
        /*0022*/ 	.short	0x0008
        /*0024*/ 	.byte	0x00, 0xf5, 0x21, 0x00


	//----- nvinfo : EIATTR_KPARAM_INFO
	.align		4
.L_11:
        /*0028*/ 	.byte	0x04, 0x17
        /*002a*/ 	.short	(.L_13 - .L_12)
.L_12:
        /*002c*/ 	.word	0x00000000
        /*0030*/ 	.short	0x0000
        /*0032*/ 	.short	0x0000
        /*0034*/ 	.byte	0x00, 0xf5, 0x21, 0x00


	//----- nvinfo : EIATTR_SPARSE_MMA_MASK
	.align		4
.L_13:
        /*0038*/ 	.byte	0x03, 0x50
        /*003a*/ 	.short	0x0000


	//----- nvinfo : EIATTR_MAXREG_COUNT
	.align		4
        /*003c*/ 	.byte	0x03, 0x1b
        /*003e*/ 	.short	0x00ff


	//----- nvinfo : EIATTR_NUM_BARRIERS
	.align		4
        /*0040*/ 	.byte	0x02, 0x4c
        /*0042*/ 	.byte	0x01
	.zero		1


	//----- nvinfo : EIATTR_MERCURY_ISA_VERSION
	.align		4
        /*0044*/ 	.byte	0x03, 0x5f
        /*0046*/ 	.short	0x0101


	//----- nvinfo : EIATTR_VRC_CTA_INIT_COUNT
	.align		4
        /*0048*/ 	.byte	0x02, 0x4a
	.zero		1
	.zero		1


	//----- nvinfo : EIATTR_EXIT_INSTR_OFFSETS
	.align		4
        /*004c*/ 	.byte	0x04, 0x1c
        /*004e*/ 	.short	(.L_15 - .L_14)


	//   ....[0]....
.L_14:
        /*0050*/ 	.word	0x00000240


	//   ....[1]....
        /*0054*/ 	.word	0x000002c0


	//----- nvinfo : EIATTR_CBANK_PARAM_SIZE
	.align		4
.L_15:
        /*0058*/ 	.byte	0x03, 0x19
        /*005a*/ 	.short	0x0014


	//----- nvinfo : EIATTR_PARAM_CBANK
	.align		4
        /*005c*/ 	.byte	0x04, 0x0a
        /*005e*/ 	.short	(.L_17 - .L_16)
	.align		4
.L_16:
        /*0060*/ 	.word	index@(.nv.constant0._Z8sum_cudaPdS_i)
        /*0064*/ 	.short	0x0380
        /*0066*/ 	.short	0x0014


	//----- nvinfo : EIATTR_SW_WAR
	.align		4
.L_17:
        /*0068*/ 	.byte	0x04, 0x36
        /*006a*/ 	.short	(.L_19 - .L_18)
.L_18:
        /*006c*/ 	.word	0x00000008
.L_19:


//--------------------- .nv.callgraph             --------------------------
	.section	.nv.callgraph,"",@"SHT_CUDA_CALLGRAPH"
	.align	4
	.sectionentsize	8
	.align		4
        /*0000*/ 	.word	0x00000000
	.align		4
        /*0004*/ 	.word	0xffffffff
	.align		4
        /*0008*/ 	.word	0x00000000
	.align		4
        /*000c*/ 	.word	0xfffffffe
	.align		4
        /*0010*/ 	.word	0x00000000
	.align		4
        /*0014*/ 	.word	0xfffffffd
	.align		4
        /*0018*/ 	.word	0x00000000
	.align		4
        /*001c*/ 	.word	0xfffffffc


//--------------------- .text._Z8sum_cudaPdS_i    --------------------------
	.section	.text._Z8sum_cudaPdS_i,"ax",@progbits
	.align	128
        .global         _Z8sum_cudaPdS_i
        .type           _Z8sum_cudaPdS_i,@function
        .size           _Z8sum_cudaPdS_i,(.L_x_3 - _Z8sum_cudaPdS_i)
        .other          _Z8sum_cudaPdS_i,@"STO_CUDA_ENTRY STV_DEFAULT"
_Z8sum_cudaPdS_i:
.text._Z8sum_cudaPdS_i:
[----:B------:R-:W-:Y:S01]  /*0000*/  LDC R1, c[0x0][0x37c] ;  /* 0x0000df00ff017b82 */ /* 0x000fe20000000800 */
[----:B------:R-:W0:Y:S01]  /*0010*/  S2R R8, SR_TID.X ;  /* 0x0000000000087919 */ /* 0x000e220000002100 */
[----:B------:R-:W0:Y:S01]  /*0020*/  LDCU UR8, c[0x0][0x360] ;  /* 0x00006c00ff0877ac */ /* 0x000e220008000800 */
[----:B------:R-:W0:Y:S01]  /*0030*/  S2R R11, SR_CTAID.X ;  /* 0x00000000000b7919 */ /* 0x000e220000002500 */
[----:B------:R-:W1:Y:S01]  /*0040*/  LDCU UR4, c[0x0][0x390] ;  /* 0x00007200ff0477ac */ /* 0x000e620008000800 */
[----:B------:R-:W2:Y:S01]  /*0050*/  LDCU.64 UR6, c[0x0][0x358] ;  /* 0x00006b00ff0677ac */ /* 0x000ea20008000a00 */
[----:B0-----:R-:W-:-:S05]  /*0060*/  IMAD R7, R11, UR8, R8 ;  /* 0x000000080b077c24 */ /* 0x001fca000f8e0208 */
[----:B-1----:R-:W-:-:S13]  /*0070*/  ISETP.GE.AND P0, PT, R7, UR4, PT ;  /* 0x0000000407007c0c */ /* 0x002fda000bf06270 */
[----:B------:R-:W0:Y:S02]  /*0080*/  @!P0 LDC.64 R2, c[0x0][0x380] ;  /* 0x0000e000ff028b82 */ /* 0x000e240000000a00 */
[----:B0-----:R-:W-:-:S06]  /*0090*/  @!P0 IMAD.WIDE R2, R7, 0x8, R2 ;  /* 0x0000000807028825 */ /* 0x001fcc00078e0202 */
[----:B--2---:R-:W2:Y:S01]  /*00a0*/  @!P0 LDG.E.64 R2, desc[UR6][R2.64] ;  /* 0x0000000602028981 */ /* 0x004ea2000c1e1b00 */
[----:B------:R-:W0:Y:S01]  /*00b0*/  S2UR UR5, SR_CgaCtaId ;  /* 0x00000000000579c3 */ /* 0x000e220000008800 */
[----:B------:R-:W-:Y:S01]  /*00c0*/  IMAD.U32 R0, RZ, RZ, UR8 ;  /* 0x00000008ff007e24 */ /* 0x000fe2000f8e00ff */
[----:B------:R-:W-:Y:S01]  /*00d0*/  UMOV UR4, 0x400 ;  /* 0x0000040000047882 */ /* 0x000fe20000000000 */
[----:B------:R-:W-:-:S03]  /*00e0*/  ISETP.NE.AND P1, PT, R8, RZ, PT ;  /* 0x000000ff0800720c */ /* 0x000fc60003f25270 */
[----:B------:R-:W-:Y:S01]  /*00f0*/  ISETP.GE.U32.AND P2, PT, R0, 0x2, PT ;  /* 0x000000020000780c */ /* 0x000fe20003f46070 */
[----:B0-----:R-:W-:-:S06]  /*0100*/  ULEA UR4, UR5, UR4, 0x18 ;  /* 0x0000000405047291 */ /* 0x001fcc000f8ec0ff */
[----:B------:R-:W-:-:S05]  /*0110*/  LEA R9, R8, UR4, 0x3 ;  /* 0x0000000408097c11 */ /* 0x000fca000f8e18ff */
[----:B--2---:R0:W-:Y:S01]  /*0120*/  @!P0 STS.64 [R9], R2 ;  /* 0x0000000209008388 */ /* 0x0041e20000000a00 */
[----:B------:R-:W-:Y:S06]  /*0130*/  BAR.SYNC.DEFER_BLOCKING 0x0 ;  /* 0x0000000000007b1d */ /* 0x000fec0000010000 */
[----:B------:R-:W-:Y:S05]  /*0140*/  @!P2 BRA `(.L_x_0) ;  /* 0x00000000003ca947 */ /* 0x000fea0003800000 */
[----:B------:R-:W1:Y:S01]  /*0150*/  LDCU UR4, c[0x0][0x390] ;  /* 0x00007200ff0477ac */ /* 0x000e620008000800 */
[----:B------:R-:W-:Y:S01]  /*0160*/  NOP ;  /* 0x0000000000007918 */ /* 0x000fe20000000000 */
.L_x_1:
[----:B------:R-:W-:-:S05]  /*0170*/  SHF.R.U32.HI R10, RZ, 0x1, R0 ;  /* 0x00000001ff0a7819 */ /* 0x000fca0000011600 */
[----:B0-----:R-:W-:-:S05]  /*0180*/  IMAD.IADD R2, R7, 0x1, R10 ;  /* 0x0000000107027824 */ /* 0x001fca00078e020a */
[----:B-1----:R-:W-:-:S04]  /*0190*/  ISETP.GE.AND P0, PT, R2, UR4, PT ;  /* 0x0000000402007c0c */ /* 0x002fc8000bf06270 */
[----:B------:R-:W-:-:S13]  /*01a0*/  ISETP.GE.U32.OR P0, PT, R8, R10, P0 ;  /* 0x0000000a0800720c */ /* 0x000fda0000706470 */
[----:B------:R-:W-:Y:S01]  /*01b0*/  @!P0 IMAD R6, R10, 0x8, R9 ;  /* 0x000000080a068824 */ /* 0x000fe200078e0209 */
[----:B------:R-:W-:Y:S04]  /*01c0*/  @!P0 LDS.64 R4, [R9] ;  /* 0x0000000009048984 */ /* 0x000fe80000000a00 */
[----:B------:R-:W0:Y:S02]  /*01d0*/  @!P0 LDS.64 R2, [R6] ;  /* 0x0000000006028984 */ /* 0x000e240000000a00 */
[----:B0-----:R-:W-:-:S07]  /*01e0*/  @!P0 DADD R2, R2, R4 ;  /* 0x0000000002028229 */ /* 0x001fce0000000004 */
[----:B------:R2:W-:Y:S01]  /*01f0*/  @!P0 STS.64 [R9], R2 ;  /* 0x0000000209008388 */ /* 0x0005e20000000a00 */
[----:B------:R-:W-:Y:S01]  /*0200*/  BAR.SYNC.DEFER_BLOCKING 0x0 ;  /* 0x0000000000007b1d */ /* 0x000fe20000010000 */
[----:B------:R-:W-:Y:S01]  /*0210*/  ISETP.GT.U32.AND P0, PT, R0, 0x3, PT ;  /* 0x000000030000780c */ /* 0x000fe20003f04070 */
[----:B------:R-:W-:-:S12]  /*0220*/  IMAD.MOV.U32 R0, RZ, RZ, R10 ;  /* 0x000000ffff007224 */ /* 0x000fd800078e000a */
[----:B--2---:R-:W-:Y:S05]  /*0230*/  @P0 BRA `(.L_x_1) ;  /* 0xfffffffc00cc0947 */ /* 0x004fea000383ffff */
.L_x_0:
[----:B------:R-:W-:Y:S05]  /*0240*/  @P1 EXIT ;  /* 0x000000000000194d */ /* 0x000fea0003800000 */
[----:B------:R-:W1:Y:S01]  /*0250*/  S2UR UR5, SR_CgaCtaId ;  /* 0x00000000000579c3 */ /* 0x000e620000008800 */
[----:B------:R-:W-:-:S07]  /*0260*/  UMOV UR4, 0x400 ;  /* 0x0000040000047882 */ /* 0x000fce0000000000 */
[----:B------:R-:W2:Y:S01]  /*0270*/  LDC.64 R4, c[0x0][0x388] ;  /* 0x0000e200ff047b82 */ /* 0x000ea20000000a00 */
[----:B-1----:R-:W-:Y:S01]  /*0280*/  ULEA UR4, UR5, UR4, 0x18 ;  /* 0x0000000405047291 */ /* 0x002fe2000f8ec0ff */
[----:B--2---:R-:W-:-:S08]  /*0290*/  IMAD.WIDE.U32 R4, R11, 0x8, R4 ;  /* 0x000000080b047825 */ /* 0x004fd000078e0004 */
[----:B0-----:R-:W0:Y:S04]  /*02a0*/  LDS.64 R2, [UR4] ;  /* 0x00000004ff027984 */ /* 0x001e280008000a00 */
[----:B0-----:R-:W-:Y:S01]  /*02b0*/  STG.E.64 desc[UR6][R4.64], R2 ;  /* 0x0000000204007986 */ /* 0x001fe2000c101b06 */
[----:B------:R-:W-:Y:S05]  /*02c0*/  EXIT ;  /* 0x000000000000794d */ /* 0x000fea0003800000 */
.L_x_2:
[----:B------:R-:W-:-:S00]  /*02d0*/  BRA `(.L_x_2) ;  /* 0xfffffffc00fc7947 */ /* 0x000fc0000383ffff */
[----:B------:R-:W-:-:S00]  /*02e0*/  NOP ;  /* 0x0000000000007918 */ /* 0x000fc00000000000 */
        /* <DEDUP_REMOVED lines=9> */
.L_x_3:


//--------------------- .nv.shared._Z8sum_cudaPdS_i --------------------------
	.section	.nv.shared._Z8sum_cudaPdS_i,"aw",@nobits
	.sectionflags	@""
	.align	8
.nv.shared._Z8sum_cudaPdS_i:
	.zero		9216


//--------------------- .nv.shared.reserved.0     --------------------------
	.section	.nv.shared.reserved.0,"aw",@nobits
	.weak		__nv_reservedSMEM_offset_0_alias
	.size		__nv_reservedSMEM_offset_0_alias, 0, 64
	.other		__nv_reservedSMEM_offset_0_alias,@"STO_CUDA_RESERVED_SHARED STV_DEFAULT"
__nv_reservedSMEM_offset_0_alias:
	.zero		0
	.zero		64


//--------------------- .nv.constant0._Z8sum_cudaPdS_i --------------------------
	.section	.nv.constant0._Z8sum_cudaPdS_i,"a",@progbits
	.sectionflags	@""
	.align	4
.nv.constant0._Z8sum_cudaPdS_i:
	.zero		916


//--------------------- SYMBOLS --------------------------

	.type		.nv.reservedSmem.offset0,@object
	.size		.nv.reservedSmem.offset0,0x4
	.type		.nv.reservedSmem.cap,@object
	.size		.nv.reservedSmem.cap,0x4
